	.headerflags	@"EF_CUDA_TEXMODE_UNIFIED EF_CUDA_64BIT_ADDRESS EF_CUDA_ACCELERATORS EF_CUDA_SM90 EF_CUDA_VIRTUAL_SM(EF_CUDA_SM90)"
	.elftype	@"ET_EXEC"


//--------------------- .nv.info                  --------------------------
	.section	.nv.info,"",@"SHT_CUDA_INFO"
	.align	4


	//----- nvinfo : EIATTR_REGCOUNT
	.align		4
        /*0000*/ 	.byte	0x04, 0x2f
        /*0002*/ 	.short	(.L_3 - .L_2)
	.align		4
.L_2:
        /*0004*/ 	.word	index@(triton_poi_fused__native_batch_norm_legit_no_training_add_convolution_17)
        /*0008*/ 	.word	0x0000001c


	//----- nvinfo : EIATTR_MIN_STACK_SIZE
	.align		4
.L_3:
        /*000c*/ 	.byte	0x04, 0x12
        /*000e*/ 	.short	(.L_5 - .L_4)
	.align		4
.L_4:
        /*0010*/ 	.word	index@(triton_poi_fused__native_batch_norm_legit_no_training_add_convolution_17)
        /*0014*/ 	.word	0x00000000


	//----- nvinfo : EIATTR_FRAME_SIZE
	.align		4
.L_5:
        /*0018*/ 	.byte	0x04, 0x11
        /*001a*/ 	.short	(.L_7 - .L_6)
	.align		4
.L_6:
        /*001c*/ 	.word	index@(triton_poi_fused__native_batch_norm_legit_no_training_add_convolution_17)
        /*0020*/ 	.word	0x00000000


	//----- nvinfo : EIATTR_MIN_STACK_SIZE
	.align		4
.L_7:
        /*0024*/ 	.byte	0x04, 0x12
        /*0026*/ 	.short	(.L_9 - .L_8)
	.align		4
.L_8:
        /*0028*/ 	.word	index@(triton_poi_fused__native_batch_norm_legit_no_training_add_convolution_17)
        /*002c*/ 	.word	0x00000000
.L_9:


//--------------------- .nv.info.triton_poi_fused__native_batch_norm_legit_no_training_add_convolution_17 --------------------------
	.section	.nv.info.triton_poi_fused__native_batch_norm_legit_no_training_add_convolution_17,"",@"SHT_CUDA_INFO"
	.sectionflags	@""
	.align	4


	//----- nvinfo : EIATTR_CUDA_API_VERSION
	.align		4
        /*0000*/ 	.byte	0x04, 0x37
        /*0002*/ 	.short	(.L_11 - .L_10)
.L_10:
        /*0004*/ 	.word	0x0000007c


	//----- nvinfo : EIATTR_KPARAM_INFO
	.align		4
.L_11:
        /*0008*/ 	.byte	0x04, 0x17
        /*000a*/ 	.short	(.L_13 - .L_12)
.L_12:
        /*000c*/ 	.word	0x00000000
        /*0010*/ 	.short	0x0008
        /*0012*/ 	.short	0x0040
        /*0014*/ 	.byte	0x00, 0xf0, 0x11, 0x00


	//----- nvinfo : EIATTR_KPARAM_INFO
	.align		4
.L_13:
        /*0018*/ 	.byte	0x04, 0x17
        /*001a*/ 	.short	(.L_15 - .L_14)
.L_14:
        /*001c*/ 	.word	0x00000000
        /*0020*/ 	.short	0x0007
        /*0022*/ 	.short	0x0038
        /*0024*/ 	.byte	0x00, 0xf4, 0x21, 0x00


	//----- nvinfo : EIATTR_KPARAM_INFO
	.align		4
.L_15:
        /*0028*/ 	.byte	0x04, 0x17
        /*002a*/ 	.short	(.L_17 - .L_16)
.L_16:
        /*002c*/ 	.word	0x00000000
        /*0030*/ 	.short	0x0006
        /*0032*/ 	.short	0x0030
        /*0034*/ 	.byte	0x00, 0xf4, 0x21, 0x00


	//----- nvinfo : EIATTR_KPARAM_INFO
	.align		4
.L_17:
        /*0038*/ 	.byte	0x04, 0x17
        /*003a*/ 	.short	(.L_19 - .L_18)
.L_18:
        /*003c*/ 	.word	0x00000000
        /*0040*/ 	.short	0x0005
        /*0042*/ 	.short	0x0028
        /*0044*/ 	.byte	0x00, 0xf4, 0x21, 0x00


	//----- nvinfo : EIATTR_KPARAM_INFO
	.align		4
.L_19:
        /*0048*/ 	.byte	0x04, 0x17
        /*004a*/ 	.short	(.L_21 - .L_20)
.L_20:
        /*004c*/ 	.word	0x00000000
        /*0050*/ 	.short	0x0004
        /*0052*/ 	.short	0x0020
        /*0054*/ 	.byte	0x00, 0xf4, 0x21, 0x00


	//----- nvinfo : EIATTR_KPARAM_INFO
	.align		4
.L_21:
        /*0058*/ 	.byte	0x04, 0x17
        /*005a*/ 	.short	(.L_23 - .L_22)
.L_22:
        /*005c*/ 	.word	0x00000000
        /*0060*/ 	.short	0x0003
        /*0062*/ 	.short	0x0018
        /*0064*/ 	.byte	0x00, 0xf4, 0x21, 0x00


	//----- nvinfo : EIATTR_KPARAM_INFO
	.align		4
.L_23:
        /*0068*/ 	.byte	0x04, 0x17
        /*006a*/ 	.short	(.L_25 - .L_24)
.L_24:
        /*006c*/ 	.word	0x00000000
        /*0070*/ 	.short	0x0002
        /*0072*/ 	.short	0x0010
        /*0074*/ 	.byte	0x00, 0xf4, 0x21, 0x00


	//----- nvinfo : EIATTR_KPARAM_INFO
	.align		4
.L_25:
        /*0078*/ 	.byte	0x04, 0x17
        /*007a*/ 	.short	(.L_27 - .L_26)
.L_26:
        /*007c*/ 	.word	0x00000000
        /*0080*/ 	.short	0x0001
        /*0082*/ 	.short	0x0008
        /*0084*/ 	.byte	0x00, 0xf4, 0x21, 0x00


	//----- nvinfo : EIATTR_KPARAM_INFO
	.align		4
.L_27:
        /*0088*/ 	.byte	0x04, 0x17
        /*008a*/ 	.short	(.L_29 - .L_28)
.L_28:
        /*008c*/ 	.word	0x00000000
        /*0090*/ 	.short	0x0000
        /*0092*/ 	.short	0x0000
        /*0094*/ 	.byte	0x00, 0xf4, 0x21, 0x00


	//----- nvinfo : EIATTR_SPARSE_MMA_MASK
	.align		4
.L_29:
        /*0098*/ 	.byte	0x03, 0x50
        /*009a*/ 	.short	0x0000


	//----- nvinfo : EIATTR_MAXREG_COUNT
	.align		4
        /*009c*/ 	.byte	0x03, 0x1b
        /*009e*/ 	.short	0x00ff


	//----- nvinfo : EIATTR_EXIT_INSTR_OFFSETS
	.align		4
        /*00a0*/ 	.byte	0x04, 0x1c
        /*00a2*/ 	.short	(.L_31 - .L_30)


	//   ....[0]....
.L_30:
        /*00a4*/ 	.word	0x00000470


	//----- nvinfo : EIATTR_REQNTID
	.align		4
.L_31:
        /*00a8*/ 	.byte	0x04, 0x10
        /*00aa*/ 	.short	(.L_33 - .L_32)
.L_32:
        /*00ac*/ 	.word	0x00000100
        /*00b0*/ 	.word	0x00000001
        /*00b4*/ 	.word	0x00000001


	//----- nvinfo : EIATTR_CBANK_PARAM_SIZE
	.align		4
.L_33:
        /*00b8*/ 	.byte	0x03, 0x19
        /*00ba*/ 	.short	0x0044


	//----- nvinfo : EIATTR_PARAM_CBANK
	.align		4
        /*00bc*/ 	.byte	0x04, 0x0a
        /*00be*/ 	.short	(.L_35 - .L_34)
	.align		4
.L_34:
        /*00c0*/ 	.word	index@(.nv.constant0.triton_poi_fused__native_batch_norm_legit_no_training_add_convolution_17)
        /*00c4*/ 	.short	0x0210
        /*00c6*/ 	.short	0x0044


	//----- nvinfo : EIATTR_SW_WAR
	.align		4
.L_35:
        /*00c8*/ 	.byte	0x04, 0x36
        /*00ca*/ 	.short	(.L_37 - .L_36)
.L_36:
        /*00cc*/ 	.word	0x00000008
.L_37:


//--------------------- .nv.callgraph             --------------------------
	.section	.nv.callgraph,"",@"SHT_CUDA_CALLGRAPH"
	.align	4
	.sectionentsize	8
	.align		4
        /*0000*/ 	.word	0x00000000
	.align		4
        /*0004*/ 	.word	0xffffffff
	.align		4
        /*0008*/ 	.word	0x00000000
	.align		4
        /*000c*/ 	.word	0xfffffffe
	.align		4
        /*0010*/ 	.word	0x00000000
	.align		4
        /*0014*/ 	.word	0xfffffffd
	.align		4
        /*0018*/ 	.word	0x00000000
	.align		4
        /*001c*/ 	.word	0xfffffffc


//--------------------- .nv.constant4             --------------------------
	.section	.nv.constant4,"a",@progbits
	.align	8
	.align		8
.nv.constant4:
        /*0000*/ 	.dword	_$_str
	.align		8
        /*0008*/ 	.dword	_$_str_$_2


//--------------------- .text.triton_poi_fused__native_batch_norm_legit_no_training_add_convolution_17 --------------------------
	.section	.text.triton_poi_fused__native_batch_norm_legit_no_training_add_convolution_17,"ax",@progbits
	.align	128
        .global         triton_poi_fused__native_batch_norm_legit_no_training_add_convolution_17
        .type           triton_poi_fused__native_batch_norm_legit_no_training_add_convolution_17,@function
        .size           triton_poi_fused__native_batch_norm_legit_no_training_add_convolution_17,(.L_x_1 - triton_poi_fused__native_batch_norm_legit_no_training_add_convolution_17)
        .other          triton_poi_fused__native_batch_norm_legit_no_training_add_convolution_17,@"STO_CUDA_ENTRY STV_DEFAULT"
triton_poi_fused__native_batch_norm_legit_no_training_add_convolution_17:
.text.triton_poi_fused__native_batch_norm_legit_no_training_add_convolution_17:
[----:B------:R-:W-:Y:S01]  /*0000*/  LDC R1, c[0x0][0x28] ;  /* 0x00000a00ff017b82 */ /* 0x000fe20000000800 */
[----:B------:R-:W1:Y:S07]  /*0010*/  S2R R0, SR_TID.X ;  /* 0x0000000000007919 */ /* 0x000e6e0000002100 */
[----:B------:R-:W2:Y:S01]  /*0020*/  LDC.64 R12, c[0x0][0x230] ;  /* 0x00008c00ff0c7b82 */ /* 0x000ea20000000a00 */
[----:B------:R-:W-:Y:S01]  /*0030*/  ULDC.64 UR4, c[0x0][0x208] ;  /* 0x0000820000047ab9 */ /* 0x000fe20000000a00 */
[----:B------:R-:W3:Y:S06]  /*0040*/  S2R R5, SR_CTAID.X ;  /* 0x0000000000057919 */ /* 0x000eec0000002500 */
[----:B------:R-:W4:Y:S08]  /*0050*/  LDC.64 R16, c[0x0][0x218] ;  /* 0x00008600ff107b82 */ /* 0x000f300000000a00 */
[----:B------:R-:W5:Y:S08]  /*0060*/  LDC.64 R8, c[0x0][0x220] ;  /* 0x00008800ff087b82 */ /* 0x000f700000000a00 */
[----:B------:R-:W2:Y:S01]  /*0070*/  LDC.64 R10, c[0x0][0x228] ;  /* 0x00008a00ff0a7b82 */ /* 0x000ea20000000a00 */
[----:B-1----:R-:W-:-:S07]  /*0080*/  SHF.L.U32 R0, R0, 0x1, RZ ;  /* 0x0000000100007819 */ /* 0x002fce00000006ff */
[----:B------:R-:W1:Y:S01]  /*0090*/  LDC.64 R6, c[0x0][0x238] ;  /* 0x00008e00ff067b82 */ /* 0x000e620000000a00 */
[----:B---3--:R-:W-:Y:S02]  /*00a0*/  SHF.R.S32.HI R3, RZ, 0x16, R5 ;  /* 0x00000016ff037819 */ /* 0x008fe40000011405 */
[----:B------:R-:W-:Y:S02]  /*00b0*/  LOP3.LUT R0, R0, 0x1fe, RZ, 0xc0, !PT ;  /* 0x000001fe00007812 */ /* 0x000fe400078ec0ff */
[----:B------:R-:W-:Y:S02]  /*00c0*/  SGXT R3, R3, 0x1 ;  /* 0x000000010303781a */ /* 0x000fe40000000200 */
[----:B------:R-:W-:-:S04]  /*00d0*/  LEA R0, R5, R0, 0x9 ;  /* 0x0000000005007211 */ /* 0x000fc800078e48ff */
[----:B------:R-:W-:-:S04]  /*00e0*/  LEA.HI R3, R3, R0, RZ, 0x12 ;  /* 0x0000000003037211 */ /* 0x000fc800078f90ff */
[----:B------:R-:W-:-:S04]  /*00f0*/  SHF.R.S32.HI R3, RZ, 0x12, R3 ;  /* 0x00000012ff037819 */ /* 0x000fc80000011403 */
[----:B------:R-:W-:-:S04]  /*0100*/  SHF.R.S32.HI R2, RZ, 0xf, R3 ;  /* 0x0000000fff027819 */ /* 0x000fc80000011403 */
[----:B------:R-:W-:-:S04]  /*0110*/  LOP3.LUT R2, R2, 0xffff, RZ, 0xc0, !PT ;  /* 0x0000ffff02027812 */ /* 0x000fc800078ec0ff */
[----:B------:R-:W-:-:S04]  /*0120*/  LEA.HI R2, R2, R3, RZ, 0x17 ;  /* 0x0000000302027211 */ /* 0x000fc800078fb8ff */
[----:B------:R-:W-:-:S04]  /*0130*/  LOP3.LUT R2, R2, 0xff80, RZ, 0xc0, !PT ;  /* 0x0000ff8002027812 */ /* 0x000fc800078ec0ff */
[----:B------:R-:W-:-:S04]  /*0140*/  IADD3 R2, RZ, -R2, RZ ;  /* 0x80000002ff027210 */ /* 0x000fc80007ffe0ff */
[----:B------:R-:W-:-:S04]  /*0150*/  PRMT R2, R2, 0x7710, RZ ;  /* 0x0000771002027816 */ /* 0x000fc800000000ff */
[----:B------:R-:W-:-:S04]  /*0160*/  IADD3 R3, R3, R2, RZ ;  /* 0x0000000203037210 */ /* 0x000fc80007ffe0ff */
[----:B------:R-:W-:Y:S02]  /*0170*/  PRMT R15, R3, 0x9910, RZ ;  /* 0x00009910030f7816 */ /* 0x000fe400000000ff */
[----:B------:R-:W3:Y:S03]  /*0180*/  LDC.64 R2, c[0x0][0x210] ;  /* 0x00008400ff027b82 */ /* 0x000ee60000000a00 */
[----:B--2---:R-:W-:-:S06]  /*0190*/  IMAD.WIDE R12, R15, 0x4, R12 ;  /* 0x000000040f0c7825 */ /* 0x004fcc00078e020c */
[----:B------:R-:W2:Y:S01]  /*01a0*/  LDG.E.EL R12, desc[UR4][R12.64] ;  /* 0x000000040c0c7981 */ /* 0x000ea2000c2e1900 */
[----:B------:R-:W-:Y:S01]  /*01b0*/  SHF.R.S32.HI R5, RZ, 0x1f, R0 ;  /* 0x0000001fff057819 */ /* 0x000fe20000011400 */
[----:B----4-:R-:W-:-:S03]  /*01c0*/  IMAD.WIDE R16, R15, 0x4, R16 ;  /* 0x000000040f107825 */ /* 0x010fc600078e0210 */
[----:B------:R-:W-:Y:S02]  /*01d0*/  LEA.HI R14, R5, R0, RZ, 0x19 ;  /* 0x00000000050e7211 */ /* 0x000fe400078fc8ff */
[----:B------:R-:W4:Y:S02]  /*01e0*/  LDC.64 R4, c[0x0][0x240] ;  /* 0x00009000ff047b82 */ /* 0x000f240000000a00 */
[C---:B------:R-:W-:Y:S01]  /*01f0*/  SHF.L.U32 R18, R14.reuse, 0x1, RZ ;  /* 0x000000010e127819 */ /* 0x040fe200000006ff */
[----:B------:R1:W2:Y:S01]  /*0200*/  LDG.E.EL R13, desc[UR4][R16.64] ;  /* 0x00000004100d7981 */ /* 0x0002a2000c2e1900 */
[----:B------:R-:W-:Y:S02]  /*0210*/  LOP3.LUT R19, R14, 0xfe000000, RZ, 0xc0, !PT ;  /* 0xfe0000000e137812 */ /* 0x000fe400078ec0ff */
[----:B------:R-:W-:Y:S01]  /*0220*/  LOP3.LUT R18, R18, 0xfc000000, RZ, 0xc0, !PT ;  /* 0xfc00000012127812 */ /* 0x000fe200078ec0ff */
[----:B---3--:R-:W-:-:S03]  /*0230*/  IMAD.WIDE R2, R0, 0x4, R2 ;  /* 0x0000000400027825 */ /* 0x008fc600078e0202 */
[----:B------:R-:W-:-:S05]  /*0240*/  IADD3 R19, R18, R0, -R19 ;  /* 0x0000000012137210 */ /* 0x000fca0007ffe813 */
[----:B-----5:R-:W-:Y:S02]  /*0250*/  IMAD.WIDE R18, R19, 0x4, R8 ;  /* 0x0000000413127825 */ /* 0x020fe400078e0208 */
[----:B------:R-:W3:Y:S02]  /*0260*/  LDG.E.64 R8, desc[UR4][R2.64] ;  /* 0x0000000402087981 */ /* 0x000ee4000c1e1b00 */
[C---:B0-----:R-:W-:Y:S02]  /*0270*/  IMAD.WIDE R20, R15.reuse, 0x4, R10 ;  /* 0x000000040f147825 */ /* 0x041fe400078e020a */
[----:B------:R-:W5:Y:S04]  /*0280*/  LDG.E.64 R10, desc[UR4][R18.64] ;  /* 0x00000004120a7981 */ /* 0x000f68000c1e1b00 */
[----:B------:R-:W5:Y:S01]  /*0290*/  LDG.E.EL R14, desc[UR4][R20.64] ;  /* 0x00000004140e7981 */ /* 0x000f62000c2e1900 */
[----:B-1----:R-:W-:-:S04]  /*02a0*/  IMAD.WIDE R22, R15, 0x4, R6 ;  /* 0x000000040f167825 */ /* 0x002fc800078e0206 */
[----:B----4-:R-:W-:Y:S01]  /*02b0*/  IMAD.WIDE R24, R15, 0x4, R4 ;  /* 0x000000040f187825 */ /* 0x010fe200078e0204 */
[----:B------:R-:W4:Y:S01]  /*02c0*/  LDG.E.EL R6, desc[UR4][R22.64] ;  /* 0x0000000416067981 */ /* 0x000f22000c2e1900 */
[----:B------:R-:W-:Y:S01]  /*02d0*/  HFMA2.MMA R16, -RZ, RZ, 1.625, 0 ;  /* 0x3e800000ff107435 */ /* 0x000fe200000001ff */
[----:B------:R-:W0:Y:S02]  /*02e0*/  LDC.64 R4, c[0x0][0x248] ;  /* 0x00009200ff047b82 */ /* 0x000e240000000a00 */
[----:B------:R-:W4:Y:S01]  /*02f0*/  LDG.E.EL R7, desc[UR4][R24.64] ;  /* 0x0000000418077981 */ /* 0x000f22000c2e1900 */
[----:B0-----:R-:W-:-:S04]  /*0300*/  IMAD.WIDE R4, R0, 0x4, R4 ;  /* 0x0000000400047825 */ /* 0x001fc800078e0204 */
[----:B--2---:R-:W-:-:S04]  /*0310*/  FADD R12, R12, 9.9999997473787516356e-05 ;  /* 0x38d1b7170c0c7421 */ /* 0x004fc80000000000 */
[----:B------:R-:W0:Y:S02]  /*0320*/  MUFU.SQRT R15, R12 ;  /* 0x0000000c000f7308 */ /* 0x000e240000002000 */
[C---:B0-----:R-:W-:Y:S02]  /*0330*/  FSETP.GT.AND P0, PT, R15.reuse, 8.50705917302346158658e+37, PT ;  /* 0x7e8000000f00780b */ /* 0x041fe40003f04000 */
[----:B------:R-:W-:-:S11]  /*0340*/  FSETP.GEU.AND P1, PT, R15, 1.175494350822287508e-38, PT ;  /* 0x008000000f00780b */ /* 0x000fd60003f2e000 */
[----:B------:R-:W-:-:S04]  /*0350*/  @P0 FMUL R15, R15, 0.25 ;  /* 0x3e8000000f0f0820 */ /* 0x000fc80000400000 */
[----:B------:R-:W-:-:S06]  /*0360*/  @!P1 FMUL R15, R15, 16777216 ;  /* 0x4b8000000f0f9820 */ /* 0x000fcc0000400000 */
[----:B------:R-:W0:Y:S01]  /*0370*/  MUFU.RCP R15, R15 ;  /* 0x0000000f000f7308 */ /* 0x000e220000001000 */
[----:B------:R-:W-:Y:S01]  /*0380*/  FSEL R16, R16, 1, P0 ;  /* 0x3f80000010107808 */ /* 0x000fe20000000000 */
[--C-:B---3--:R-:W-:Y:S01]  /*0390*/  FADD R8, R8, R13.reuse ;  /* 0x0000000d08087221 */ /* 0x108fe20000000000 */
[----:B------:R-:W-:-:S03]  /*03a0*/  FADD R9, R9, R13 ;  /* 0x0000000d09097221 */ /* 0x000fc60000000000 */
[----:B------:R-:W-:Y:S01]  /*03b0*/  @!P1 FMUL R16, R16, 16777216 ;  /* 0x4b80000010109820 */ /* 0x000fe20000400000 */
[----:B-----5:R-:W-:Y:S01]  /*03c0*/  FADD R13, R10, R8 ;  /* 0x000000080a0d7221 */ /* 0x020fe20000000000 */
[----:B------:R-:W-:-:S03]  /*03d0*/  FADD R11, R11, R9 ;  /* 0x000000090b0b7221 */ /* 0x000fc60000000000 */
[C---:B------:R-:W-:Y:S01]  /*03e0*/  FADD R13, -R14.reuse, R13 ;  /* 0x0000000d0e0d7221 */ /* 0x040fe20000000100 */
[----:B------:R-:W-:Y:S01]  /*03f0*/  FADD R11, -R14, R11 ;  /* 0x0000000b0e0b7221 */ /* 0x000fe20000000100 */
[----:B0-----:R-:W-:-:S04]  /*0400*/  FMUL R16, R15, R16 ;  /* 0x000000100f107220 */ /* 0x001fc80000400000 */
[-C--:B------:R-:W-:Y:S01]  /*0410*/  FMUL R13, R13, R16.reuse ;  /* 0x000000100d0d7220 */ /* 0x080fe20000400000 */
[----:B------:R-:W-:-:S03]  /*0420*/  FMUL R16, R11, R16 ;  /* 0x000000100b107220 */ /* 0x000fc60000400000 */
[C-C-:B----4-:R-:W-:Y:S01]  /*0430*/  FFMA R10, R6.reuse, R13, R7.reuse ;  /* 0x0000000d060a7223 */ /* 0x150fe20000000007 */
[----:B------:R-:W-:Y:S01]  /*0440*/  FFMA R11, R6, R16, R7 ;  /* 0x00000010060b7223 */ /* 0x000fe20000000007 */
[----:B------:R-:W-:Y:S04]  /*0450*/  STG.E.64 desc[UR4][R2.64], R8 ;  /* 0x0000000802007986 */ /* 0x000fe8000c101b04 */
[----:B------:R-:W-:Y:S01]  /*0460*/  STG.E.64 desc[UR4][R4.64], R10 ;  /* 0x0000000a04007986 */ /* 0x000fe2000c101b04 */
[----:B------:R-:W-:Y:S05]  /*0470*/  EXIT ;  /* 0x000000000000794d */ /* 0x000fea0003800000 */
.L_x_0:
[----:B------:R-:W-:-:S00]  /*0480*/  BRA `(.L_x_0) ;  /* 0xfffffffc00fc7947 */ /* 0x000fc0000383ffff */
[----:B------:R-:W-:-:S00]  /*0490*/  NOP ;  /* 0x0000000000007918 */ /* 0x000fc00000000000 */
        /* <DEDUP_REMOVED lines=14> */
.L_x_1:


//--------------------- .nv.global.init           --------------------------
	.section	.nv.global.init,"aw",@progbits
.nv.global.init:
	.type		_$_str,@object
	.size		_$_str,(_$_str_$_2 - _$_str)
_$_str:
        /*0000*/ 	.byte	0x5f, 0x5f, 0x43, 0x55, 0x44, 0x41, 0x5f, 0x46, 0x54, 0x5a, 0x00
	.type		_$_str_$_2,@object
	.size		_$_str_$_2,(.L_1 - _$_str_$_2)
_$_str_$_2:
        /*000b*/ 	.byte	0x5f, 0x5f, 0x43, 0x55, 0x44, 0x41, 0x5f, 0x50, 0x52, 0x45, 0x43, 0x5f, 0x53, 0x51, 0x52, 0x54
        /*001b*/ 	.byte	0x00
.L_1:


//--------------------- .nv.constant0.triton_poi_fused__native_batch_norm_legit_no_training_add_convolution_17 --------------------------
	.section	.nv.constant0.triton_poi_fused__native_batch_norm_legit_no_training_add_convolution_17,"a",@progbits
	.sectionflags	@""
	.align	4
.nv.constant0.triton_poi_fused__native_batch_norm_legit_no_training_add_convolution_17:
	.zero		596
